	.headerflags	@"EF_CUDA_TEXMODE_UNIFIED EF_CUDA_64BIT_ADDRESS EF_CUDA_ACCELERATORS EF_CUDA_SM90 EF_CUDA_VIRTUAL_SM(EF_CUDA_SM90)"
	.elftype	@"ET_EXEC"


//--------------------- .nv.info                  --------------------------
	.section	.nv.info,"",@"SHT_CUDA_INFO"
	.align	4


	//----- nvinfo : EIATTR_REGCOUNT
	.align		4
        /*0000*/ 	.byte	0x04, 0x2f
        /*0002*/ 	.short	(.L_1 - .L_0)
	.align		4
.L_0:
        /*0004*/ 	.word	index@(triton_poi_fused_mul_relu_0)
        /*0008*/ 	.word	0x0000000c


	//----- nvinfo : EIATTR_MIN_STACK_SIZE
	.align		4
.L_1:
        /*000c*/ 	.byte	0x04, 0x12
        /*000e*/ 	.short	(.L_3 - .L_2)
	.align		4
.L_2:
        /*0010*/ 	.word	index@(triton_poi_fused_mul_relu_0)
        /*0014*/ 	.word	0x00000000


	//----- nvinfo : EIATTR_FRAME_SIZE
	.align		4
.L_3:
        /*0018*/ 	.byte	0x04, 0x11
        /*001a*/ 	.short	(.L_5 - .L_4)
	.align		4
.L_4:
        /*001c*/ 	.word	index@(triton_poi_fused_mul_relu_0)
        /*0020*/ 	.word	0x00000000


	//----- nvinfo : EIATTR_MIN_STACK_SIZE
	.align		4
.L_5:
        /*0024*/ 	.byte	0x04, 0x12
        /*0026*/ 	.short	(.L_7 - .L_6)
	.align		4
.L_6:
        /*0028*/ 	.word	index@(triton_poi_fused_mul_relu_0)
        /*002c*/ 	.word	0x00000000
.L_7:


//--------------------- .nv.info.triton_poi_fused_mul_relu_0 --------------------------
	.section	.nv.info.triton_poi_fused_mul_relu_0,"",@"SHT_CUDA_INFO"
	.sectionflags	@""
	.align	4


	//----- nvinfo : EIATTR_CUDA_API_VERSION
	.align		4
        /*0000*/ 	.byte	0x04, 0x37
        /*0002*/ 	.short	(.L_9 - .L_8)
.L_8:
        /*0004*/ 	.word	0x0000007c


	//----- nvinfo : EIATTR_KPARAM_INFO
	.align		4
.L_9:
        /*0008*/ 	.byte	0x04, 0x17
        /*000a*/ 	.short	(.L_11 - .L_10)
.L_10:
        /*000c*/ 	.word	0x00000000
        /*0010*/ 	.short	0x0002
        /*0012*/ 	.short	0x0010
        /*0014*/ 	.byte	0x00, 0xf0, 0x11, 0x00


	//----- nvinfo : EIATTR_KPARAM_INFO
	.align		4
.L_11:
        /*0018*/ 	.byte	0x04, 0x17
        /*001a*/ 	.short	(.L_13 - .L_12)
.L_12:
        /*001c*/ 	.word	0x00000000
        /*0020*/ 	.short	0x0001
        /*0022*/ 	.short	0x0008
        /*0024*/ 	.byte	0x00, 0xf4, 0x21, 0x00


	//----- nvinfo : EIATTR_KPARAM_INFO
	.align		4
.L_13:
        /*0028*/ 	.byte	0x04, 0x17
        /*002a*/ 	.short	(.L_15 - .L_14)
.L_14:
        /*002c*/ 	.word	0x00000000
        /*0030*/ 	.short	0x0000
        /*0032*/ 	.short	0x0000
        /*0034*/ 	.byte	0x00, 0xf4, 0x21, 0x00


	//----- nvinfo : EIATTR_SPARSE_MMA_MASK
	.align		4
.L_15:
        /*0038*/ 	.byte	0x03, 0x50
        /*003a*/ 	.short	0x0000


	//----- nvinfo : EIATTR_MAXREG_COUNT
	.align		4
        /*003c*/ 	.byte	0x03, 0x1b
        /*003e*/ 	.short	0x00ff


	//----- nvinfo : EIATTR_EXIT_INSTR_OFFSETS
	.align		4
        /*0040*/ 	.byte	0x04, 0x1c
        /*0042*/ 	.short	(.L_17 - .L_16)


	//   ....[0]....
.L_16:
        /*0044*/ 	.word	0x00000130


	//   ....[1]....
        /*0048*/ 	.word	0x00000150


	//----- nvinfo : EIATTR_REQNTID
	.align		4
.L_17:
        /*004c*/ 	.byte	0x04, 0x10
        /*004e*/ 	.short	(.L_19 - .L_18)
.L_18:
        /*0050*/ 	.word	0x00000080
        /*0054*/ 	.word	0x00000001
        /*0058*/ 	.word	0x00000001


	//----- nvinfo : EIATTR_CRS_STACK_SIZE
	.align		4
.L_19:
        /*005c*/ 	.byte	0x04, 0x1e
        /*005e*/ 	.short	(.L_21 - .L_20)
.L_20:
        /*0060*/ 	.word	0x00000000


	//----- nvinfo : EIATTR_CBANK_PARAM_SIZE
	.align		4
.L_21:
        /*0064*/ 	.byte	0x03, 0x19
        /*0066*/ 	.short	0x0014


	//----- nvinfo : EIATTR_PARAM_CBANK
	.align		4
        /*0068*/ 	.byte	0x04, 0x0a
        /*006a*/ 	.short	(.L_23 - .L_22)
	.align		4
.L_22:
        /*006c*/ 	.word	index@(.nv.constant0.triton_poi_fused_mul_relu_0)
        /*0070*/ 	.short	0x0210
        /*0072*/ 	.short	0x0014


	//----- nvinfo : EIATTR_SW_WAR
	.align		4
.L_23:
        /*0074*/ 	.byte	0x04, 0x36
        /*0076*/ 	.short	(.L_25 - .L_24)
.L_24:
        /*0078*/ 	.word	0x00000008
.L_25:


//--------------------- .nv.callgraph             --------------------------
	.section	.nv.callgraph,"",@"SHT_CUDA_CALLGRAPH"
	.align	4
	.sectionentsize	8
	.align		4
        /*0000*/ 	.word	0x00000000
	.align		4
        /*0004*/ 	.word	0xffffffff
	.align		4
        /*0008*/ 	.word	0x00000000
	.align		4
        /*000c*/ 	.word	0xfffffffe
	.align		4
        /*0010*/ 	.word	0x00000000
	.align		4
        /*0014*/ 	.word	0xfffffffd
	.align		4
        /*0018*/ 	.word	0x00000000
	.align		4
        /*001c*/ 	.word	0xfffffffc


//--------------------- .text.triton_poi_fused_mul_relu_0 --------------------------
	.section	.text.triton_poi_fused_mul_relu_0,"ax",@progbits
	.align	128
        .global         triton_poi_fused_mul_relu_0
        .type           triton_poi_fused_mul_relu_0,@function
        .size           triton_poi_fused_mul_relu_0,(.L_x_3 - triton_poi_fused_mul_relu_0)
        .other          triton_poi_fused_mul_relu_0,@"STO_CUDA_ENTRY STV_DEFAULT"
triton_poi_fused_mul_relu_0:
.text.triton_poi_fused_mul_relu_0:
[----:B------:R-:W0:Y:S02]  /*0000*/  LDC R1, c[0x0][0x28] ;  /* 0x00000a00ff017b82 */ /* 0x000e240000000800 */
[----:B------:R-:W1:Y:S01]  /*0010*/  S2R R0, SR_TID.X ;  /* 0x0000000000007919 */ /* 0x000e620000002100 */
[----:B------:R-:W2:Y:S01]  /*0020*/  LDC.64 R4, c[0x0][0x218] ;  /* 0x00008600ff047b82 */ /* 0x000ea20000000a00 */
[----:B------:R-:W-:Y:S01]  /*0030*/  ULDC.64 UR4, c[0x0][0x208] ;  /* 0x0000820000047ab9 */ /* 0x000fe20000000a00 */
[----:B------:R-:W-:Y:S01]  /*0040*/  BSSY B0, `(.L_x_0) ;  /* 0x000000a000007945 */ /* 0x000fe20003800000 */
[----:B------:R-:W3:Y:S01]  /*0050*/  S2R R7, SR_CTAID.X ;  /* 0x0000000000077919 */ /* 0x000ee20000002500 */
[----:B-1----:R-:W-:-:S05]  /*0060*/  LOP3.LUT R0, R0, 0x7f, RZ, 0xc0, !PT ;  /* 0x0000007f00007812 */ /* 0x002fca00078ec0ff */
[----:B---3--:R-:W-:Y:S01]  /*0070*/  IMAD R7, R7, 0x80, R0 ;  /* 0x0000008007077824 */ /* 0x008fe200078e0200 */
[----:B------:R-:W-:-:S04]  /*0080*/  HFMA2.MMA R0, -RZ, RZ, 0, 0 ;  /* 0x00000000ff007435 */ /* 0x000fc800000001ff */
[----:B------:R-:W-:-:S13]  /*0090*/  ISETP.GE.AND P1, PT, R7, 0x100, PT ;  /* 0x000001000700780c */ /* 0x000fda0003f26270 */
[----:B--2---:R-:W-:Y:S05]  /*00a0*/  @P1 BRA `(.L_x_1) ;  /* 0x00000000000c1947 */ /* 0x004fea0003800000 */
[----:B------:R-:W1:Y:S02]  /*00b0*/  LDC.64 R2, c[0x0][0x210] ;  /* 0x00008400ff027b82 */ /* 0x000e640000000a00 */
[----:B-1----:R-:W-:-:S05]  /*00c0*/  IMAD.WIDE R2, R7, 0x4, R2 ;  /* 0x0000000407027825 */ /* 0x002fca00078e0202 */
[----:B------:R1:W5:Y:S02]  /*00d0*/  LDG.E R0, desc[UR4][R2.64] ;  /* 0x0000000402007981 */ /* 0x000364000c1e1900 */
.L_x_1:
[----:B------:R-:W-:Y:S05]  /*00e0*/  BSYNC B0 ;  /* 0x0000000000007941 */ /* 0x000fea0003800000 */
.L_x_0:
[----:B-----5:R-:W-:Y:S01]  /*00f0*/  FSETP.GEU.AND P0, PT, R0, RZ, PT ;  /* 0x000000ff0000720b */ /* 0x020fe20003f0e000 */
[----:B-1----:R-:W-:-:S03]  /*0100*/  IMAD.WIDE R2, R7, 0x4, R4 ;  /* 0x0000000407027825 */ /* 0x002fc600078e0204 */
[----:B------:R-:W-:-:S05]  /*0110*/  FSEL R9, R0, RZ, P0 ;  /* 0x000000ff00097208 */ /* 0x000fca0000000000 */
[----:B------:R-:W-:Y:S01]  /*0120*/  FMUL R9, R9, R0 ;  /* 0x0000000009097220 */ /* 0x000fe20000400000 */
[----:B------:R-:W-:Y:S06]  /*0130*/  @P1 EXIT ;  /* 0x000000000000194d */ /* 0x000fec0003800000 */
[----:B------:R-:W-:Y:S01]  /*0140*/  STG.E desc[UR4][R2.64], R9 ;  /* 0x0000000902007986 */ /* 0x000fe2000c101904 */
[----:B------:R-:W-:Y:S05]  /*0150*/  EXIT ;  /* 0x000000000000794d */ /* 0x000fea0003800000 */
.L_x_2:
[----:B------:R-:W-:-:S00]  /*0160*/  BRA `(.L_x_2) ;  /* 0xfffffffc00fc7947 */ /* 0x000fc0000383ffff */
[----:B------:R-:W-:-:S00]  /*0170*/  NOP ;  /* 0x0000000000007918 */ /* 0x000fc00000000000 */
        /* <DEDUP_REMOVED lines=8> */
.L_x_3:


//--------------------- .nv.constant0.triton_poi_fused_mul_relu_0 --------------------------
	.section	.nv.constant0.triton_poi_fused_mul_relu_0,"a",@progbits
	.sectionflags	@""
	.align	4
.nv.constant0.triton_poi_fused_mul_relu_0:
	.zero		548
